//
// Generated by NVIDIA NVVM Compiler
//
// Compiler Build ID: CL-36424714
// Cuda compilation tools, release 13.0, V13.0.88
// Based on NVVM 20.0.0
//

.version 9.0
.target sm_100
.address_size 64

	// .globl	_Z8do_copy0PiPKii

.visible .entry _Z8do_copy0PiPKii(
	.param .u64 .ptr .align 1 _Z8do_copy0PiPKii_param_0,
	.param .u64 .ptr .align 1 _Z8do_copy0PiPKii_param_1,
	.param .u32 _Z8do_copy0PiPKii_param_2
)
{
	.reg .pred 	%p<3>;
	.reg .b32 	%r<12>;
	.reg .b64 	%rd<8>;

	ld.param.u64 	%rd3, [_Z8do_copy0PiPKii_param_0];
	ld.param.u64 	%rd4, [_Z8do_copy0PiPKii_param_1];
	ld.param.u32 	%r6, [_Z8do_copy0PiPKii_param_2];
	mov.u32 	%r7, %tid.x;
	mov.u32 	%r8, %ctaid.x;
	mov.u32 	%r1, %ntid.x;
	mad.lo.s32 	%r11, %r8, %r1, %r7;
	setp.ge.s32 	%p1, %r11, %r6;
	@%p1 bra 	$L__BB0_3;
	mov.u32 	%r9, %nctaid.x;
	mul.lo.s32 	%r3, %r1, %r9;
	cvta.to.global.u64 	%rd1, %rd4;
	cvta.to.global.u64 	%rd2, %rd3;
$L__BB0_2:
	mul.wide.s32 	%rd5, %r11, 4;
	add.s64 	%rd6, %rd1, %rd5;
	ld.global.u32 	%r10, [%rd6];
	add.s64 	%rd7, %rd2, %rd5;
	st.global.u32 	[%rd7], %r10;
	add.s32 	%r11, %r11, %r3;
	setp.lt.s32 	%p2, %r11, %r6;
	@%p2 bra 	$L__BB0_2;
$L__BB0_3:
	ret;

}
	// .globl	_Z8do_copy1PiPKii
.visible .entry _Z8do_copy1PiPKii(
	.param .u64 .ptr .align 1 _Z8do_copy1PiPKii_param_0,
	.param .u64 .ptr .align 1 _Z8do_copy1PiPKii_param_1,
	.param .u32 _Z8do_copy1PiPKii_param_2
)
{
	.reg .pred 	%p<6>;
	.reg .b32 	%r<32>;
	.reg .b64 	%rd<13>;

	ld.param.u64 	%rd5, [_Z8do_copy1PiPKii_param_0];
	ld.param.u64 	%rd6, [_Z8do_copy1PiPKii_param_1];
	ld.param.u32 	%r11, [_Z8do_copy1PiPKii_param_2];
	cvta.to.global.u64 	%rd1, %rd5;
	cvta.to.global.u64 	%rd2, %rd6;
	mov.u32 	%r12, %ntid.x;
	mov.u32 	%r13, %nctaid.x;
	mul.lo.s32 	%r14, %r12, %r13;
	add.s32 	%r15, %r14, %r11;
	add.s32 	%r16, %r15, -1;
	div.u32 	%r17, %r16, %r14;
	mov.u32 	%r18, %tid.x;
	mov.u32 	%r19, %ctaid.x;
	mad.lo.s32 	%r20, %r19, %r12, %r18;
	mul.lo.s32 	%r1, %r17, %r20;
	setp.ge.s32 	%p1, %r1, %r11;
	@%p1 bra 	$L__BB1_7;
	sub.s32 	%r21, %r11, %r1;
	and.b32  	%r2, %r21, 3;
	setp.eq.s32 	%p2, %r2, 0;
	mov.u32 	%r30, %r1;
	@%p2 bra 	$L__BB1_4;
	neg.s32 	%r28, %r2;
	mov.u32 	%r30, %r1;
$L__BB1_3:
	.pragma "nounroll";
	mul.wide.s32 	%rd7, %r30, 4;
	add.s64 	%rd8, %rd2, %rd7;
	ld.global.u32 	%r22, [%rd8];
	add.s64 	%rd9, %rd1, %rd7;
	st.global.u32 	[%rd9], %r22;
	add.s32 	%r30, %r30, 1;
	add.s32 	%r28, %r28, 1;
	setp.ne.s32 	%p3, %r28, 0;
	@%p3 bra 	$L__BB1_3;
$L__BB1_4:
	sub.s32 	%r23, %r1, %r11;
	setp.gt.u32 	%p4, %r23, -4;
	@%p4 bra 	$L__BB1_7;
	add.s64 	%rd3, %rd2, 8;
	add.s64 	%rd4, %rd1, 8;
$L__BB1_6:
	mul.wide.s32 	%rd10, %r30, 4;
	add.s64 	%rd11, %rd3, %rd10;
	add.s64 	%rd12, %rd4, %rd10;
	ld.global.u32 	%r24, [%rd11+-8];
	st.global.u32 	[%rd12+-8], %r24;
	ld.global.u32 	%r25, [%rd11+-4];
	st.global.u32 	[%rd12+-4], %r25;
	ld.global.u32 	%r26, [%rd11];
	st.global.u32 	[%rd12], %r26;
	ld.global.u32 	%r27, [%rd11+4];
	st.global.u32 	[%rd12+4], %r27;
	add.s32 	%r30, %r30, 4;
	setp.lt.s32 	%p5, %r30, %r11;
	@%p5 bra 	$L__BB1_6;
$L__BB1_7:
	ret;

}


// ===== COMPILED SASS (sm_100) =====

	.target	sm_100

	.elftype	@"ET_EXEC"


//--------------------- .note.nv.tkinfo           --------------------------
	.section	.note.nv.tkinfo,"",@"SHT_NOTE"
	.sectionflags	@"SHF_NOTE_NV_TKINFO"
	.tkinfo
        /*0018*/ 	.word	0x00000002
        /*0030*/ 	.string	""
        /*0030*/ 	.string	"ptxas"
        /*0030*/ 	.string	"Cuda compilation tools, release 13.0, V13.0.88"
        /*0030*/ 	.string	"Build cuda_13.0.r13.0/compiler.36424714_0"
        /*0030*/ 	.string	"-arch sm_100 -m 64 "



//--------------------- .note.nv.cuinfo           --------------------------
	.section	.note.nv.cuinfo,"",@"SHT_NOTE"
	.sectionflags	@"SHF_NOTE_NV_CUINFO"
        /*0018*/ 	.short	0x0002
        /*001a*/ 	.short	0x0064
        /*001c*/ 	.short	0x0082
	.zero		2


//--------------------- .nv.info                  --------------------------
	.section	.nv.info,"",@"SHT_CUDA_INFO"
	.align	4


	//----- nvinfo : EIATTR_REGCOUNT
	.align		4
        /*0000*/ 	.byte	0x04, 0x2f
        /*0002*/ 	.short	(.L_1 - .L_0)
	.align		4
.L_0:
        /*0004*/ 	.word	index@(_Z8do_copy0PiPKii)
        /*0008*/ 	.word	0x0000000e


	//----- nvinfo : EIATTR_FRAME_SIZE
	.align		4
.L_1:
        /*000c*/ 	.byte	0x04, 0x11
        /*000e*/ 	.short	(.L_3 - .L_2)
	.align		4
.L_2:
        /*0010*/ 	.word	index@(_Z8do_copy0PiPKii)
        /*0014*/ 	.word	0x00000000


	//----- nvinfo : EIATTR_REGCOUNT
	.align		4
.L_3:
        /*0018*/ 	.byte	0x04, 0x2f
        /*001a*/ 	.short	(.L_5 - .L_4)
	.align		4
.L_4:
        /*001c*/ 	.word	index@(_Z8do_copy1PiPKii)
        /*0020*/ 	.word	0x00000012


	//----- nvinfo : EIATTR_FRAME_SIZE
	.align		4
.L_5:
        /*0024*/ 	.byte	0x04, 0x11
        /*0026*/ 	.short	(.L_7 - .L_6)
	.align		4
.L_6:
        /*0028*/ 	.word	index@(_Z8do_copy1PiPKii)
        /*002c*/ 	.word	0x00000000


	//----- nvinfo : EIATTR_MIN_STACK_SIZE
	.align		4
.L_7:
        /*0030*/ 	.byte	0x04, 0x12
        /*0032*/ 	.short	(.L_9 - .L_8)
	.align		4
.L_8:
        /*0034*/ 	.word	index@(_Z8do_copy1PiPKii)
        /*0038*/ 	.word	0x00000000


	//----- nvinfo : EIATTR_MIN_STACK_SIZE
	.align		4
.L_9:
        /*003c*/ 	.byte	0x04, 0x12
        /*003e*/ 	.short	(.L_11 - .L_10)
	.align		4
.L_10:
        /*0040*/ 	.word	index@(_Z8do_copy0PiPKii)
        /*0044*/ 	.word	0x00000000
.L_11:


//--------------------- .nv.compat                --------------------------
	.section	.nv.compat,"",@"SHT_CUDA_COMPAT_INFO"
	.align	4
        /*0000*/ 	.byte	0x02, 0x09, 0x00, 0x00, 0x02, 0x02, 0x01, 0x00, 0x02, 0x05, 0x05, 0x00, 0x03, 0x07, 0x01, 0x01
        /*0010*/ 	.byte	0x02, 0x03, 0x00, 0x00, 0x02, 0x06, 0x01, 0x00, 0x04, 0x0b, 0x08, 0x00, 0x09, 0x00, 0x00, 0x00
        /*0020*/ 	.byte	0x00, 0x00, 0x00, 0x00


//--------------------- .nv.info._Z8do_copy1PiPKii --------------------------
	.section	.nv.info._Z8do_copy1PiPKii,"",@"SHT_CUDA_INFO"
	.sectionflags	@""
	.align	4


	//----- nvinfo : EIATTR_CUDA_API_VERSION
	.align		4
        /*0000*/ 	.byte	0x04, 0x37
        /*0002*/ 	.short	(.L_13 - .L_12)
.L_12:
        /*0004*/ 	.word	0x00000082


	//----- nvinfo : EIATTR_KPARAM_INFO
	.align		4
.L_13:
        /*0008*/ 	.byte	0x04, 0x17
        /*000a*/ 	.short	(.L_15 - .L_14)
.L_14:
        /*000c*/ 	.word	0x00000000
        /*0010*/ 	.short	0x0002
        /*0012*/ 	.short	0x0010
        /*0014*/ 	.byte	0x00, 0xf0, 0x11, 0x00


	//----- nvinfo : EIATTR_KPARAM_INFO
	.align		4
.L_15:
        /*0018*/ 	.byte	0x04, 0x17
        /*001a*/ 	.short	(.L_17 - .L_16)
.L_16:
        /*001c*/ 	.word	0x00000000
        /*0020*/ 	.short	0x0001
        /*0022*/ 	.short	0x0008
        /*0024*/ 	.byte	0x00, 0xf5, 0x21, 0x00


	//----- nvinfo : EIATTR_KPARAM_INFO
	.align		4
.L_17:
        /*0028*/ 	.byte	0x04, 0x17
        /*002a*/ 	.short	(.L_19 - .L_18)
.L_18:
        /*002c*/ 	.word	0x00000000
        /*0030*/ 	.short	0x0000
        /*0032*/ 	.short	0x0000
        /*0034*/ 	.byte	0x00, 0xf5, 0x21, 0x00


	//----- nvinfo : EIATTR_SPARSE_MMA_MASK
	.align		4
.L_19:
        /*0038*/ 	.byte	0x03, 0x50
        /*003a*/ 	.short	0x0000


	//----- nvinfo : EIATTR_MAXREG_COUNT
	.align		4
        /*003c*/ 	.byte	0x03, 0x1b
        /*003e*/ 	.short	0x00ff


	//----- nvinfo : EIATTR_MERCURY_ISA_VERSION
	.align		4
        /*0040*/ 	.byte	0x03, 0x5f
        /*0042*/ 	.short	0x0101


	//----- nvinfo : EIATTR_VRC_CTA_INIT_COUNT
	.align		4
        /*0044*/ 	.byte	0x02, 0x4a
	.zero		1
	.zero		1


	//----- nvinfo : EIATTR_EXIT_INSTR_OFFSETS
	.align		4
        /*0048*/ 	.byte	0x04, 0x1c
        /*004a*/ 	.short	(.L_21 - .L_20)


	//   ....[0]....
.L_20:
        /*004c*/ 	.word	0x000001d0


	//   ....[1]....
        /*0050*/ 	.word	0x00000330


	//   ....[2]....
        /*0054*/ 	.word	0x000004a0


	//----- nvinfo : EIATTR_CRS_STACK_SIZE
	.align		4
.L_21:
        /*0058*/ 	.byte	0x04, 0x1e
        /*005a*/ 	.short	(.L_23 - .L_22)
.L_22:
        /*005c*/ 	.word	0x00000000


	//----- nvinfo : EIATTR_CBANK_PARAM_SIZE
	.align		4
.L_23:
        /*0060*/ 	.byte	0x03, 0x19
        /*0062*/ 	.short	0x0014


	//----- nvinfo : EIATTR_PARAM_CBANK
	.align		4
        /*0064*/ 	.byte	0x04, 0x0a
        /*0066*/ 	.short	(.L_25 - .L_24)
	.align		4
.L_24:
        /*0068*/ 	.word	index@(.nv.constant0._Z8do_copy1PiPKii)
        /*006c*/ 	.short	0x0380
        /*006e*/ 	.short	0x0014


	//----- nvinfo : EIATTR_SW_WAR
	.align		4
.L_25:
        /*0070*/ 	.byte	0x04, 0x36
        /*0072*/ 	.short	(.L_27 - .L_26)
.L_26:
        /*0074*/ 	.word	0x00000008
.L_27:


//--------------------- .nv.info._Z8do_copy0PiPKii --------------------------
	.section	.nv.info._Z8do_copy0PiPKii,"",@"SHT_CUDA_INFO"
	.sectionflags	@""
	.align	4


	//----- nvinfo : EIATTR_CUDA_API_VERSION
	.align		4
        /*0000*/ 	.byte	0x04, 0x37
        /*0002*/ 	.short	(.L_29 - .L_28)
.L_28:
        /*0004*/ 	.word	0x00000082


	//----- nvinfo : EIATTR_KPARAM_INFO
	.align		4
.L_29:
        /*0008*/ 	.byte	0x04, 0x17
        /*000a*/ 	.short	(.L_31 - .L_30)
.L_30:
        /*000c*/ 	.word	0x00000000
        /*0010*/ 	.short	0x0002
        /*0012*/ 	.short	0x0010
        /*0014*/ 	.byte	0x00, 0xf0, 0x11, 0x00


	//----- nvinfo : EIATTR_KPARAM_INFO
	.align		4
.L_31:
        /*0018*/ 	.byte	0x04, 0x17
        /*001a*/ 	.short	(.L_33 - .L_32)
.L_32:
        /*001c*/ 	.word	0x00000000
        /*0020*/ 	.short	0x0001
        /*0022*/ 	.short	0x0008
        /*0024*/ 	.byte	0x00, 0xf5, 0x21, 0x00


	//----- nvinfo : EIATTR_KPARAM_INFO
	.align		4
.L_33:
        /*0028*/ 	.byte	0x04, 0x17
        /*002a*/ 	.short	(.L_35 - .L_34)
.L_34:
        /*002c*/ 	.word	0x00000000
        /*0030*/ 	.short	0x0000
        /*0032*/ 	.short	0x0000
        /*0034*/ 	.byte	0x00, 0xf5, 0x21, 0x00


	//----- nvinfo : EIATTR_SPARSE_MMA_MASK
	.align		4
.L_35:
        /*0038*/ 	.byte	0x03, 0x50
        /*003a*/ 	.short	0x0000


	//----- nvinfo : EIATTR_MAXREG_COUNT
	.align		4
        /*003c*/ 	.byte	0x03, 0x1b
        /*003e*/ 	.short	0x00ff


	//----- nvinfo : EIATTR_MERCURY_ISA_VERSION
	.align		4
        /*0040*/ 	.byte	0x03, 0x5f
        /*0042*/ 	.short	0x0101


	//----- nvinfo : EIATTR_VRC_CTA_INIT_COUNT
	.align		4
        /*0044*/ 	.byte	0x02, 0x4a
	.zero		1
	.zero		1


	//----- nvinfo : EIATTR_EXIT_INSTR_OFFSETS
	.align		4
        /*0048*/ 	.byte	0x04, 0x1c
        /*004a*/ 	.short	(.L_37 - .L_36)


	//   ....[0]....
.L_36:
        /*004c*/ 	.word	0x00000070


	//   ....[1]....
        /*0050*/ 	.word	0x00000140


	//----- nvinfo : EIATTR_CRS_STACK_SIZE
	.align		4
.L_37:
        /*0054*/ 	.byte	0x04, 0x1e
        /*0056*/ 	.short	(.L_39 - .L_38)
.L_38:
        /*0058*/ 	.word	0x00000000


	//----- nvinfo : EIATTR_CBANK_PARAM_SIZE
	.align		4
.L_39:
        /*005c*/ 	.byte	0x03, 0x19
        /*005e*/ 	.short	0x0014


	//----- nvinfo : EIATTR_PARAM_CBANK
	.align		4
        /*0060*/ 	.byte	0x04, 0x0a
        /*0062*/ 	.short	(.L_41 - .L_40)
	.align		4
.L_40:
        /*0064*/ 	.word	index@(.nv.constant0._Z8do_copy0PiPKii)
        /*0068*/ 	.short	0x0380
        /*006a*/ 	.short	0x0014


	//----- nvinfo : EIATTR_SW_WAR
	.align		4
.L_41:
        /*006c*/ 	.byte	0x04, 0x36
        /*006e*/ 	.short	(.L_43 - .L_42)
.L_42:
        /*0070*/ 	.word	0x00000008
.L_43:


//--------------------- .nv.callgraph             --------------------------
	.section	.nv.callgraph,"",@"SHT_CUDA_CALLGRAPH"
	.align	4
	.sectionentsize	8
	.align		4
        /*0000*/ 	.word	0x00000000
	.align		4
        /*0004*/ 	.word	0xffffffff
	.align		4
        /*0008*/ 	.word	0x00000000
	.align		4
        /*000c*/ 	.word	0xfffffffe
	.align		4
        /*0010*/ 	.word	0x00000000
	.align		4
        /*0014*/ 	.word	0xfffffffd
	.align		4
        /*0018*/ 	.word	0x00000000
	.align		4
        /*001c*/ 	.word	0xfffffffc


//--------------------- .text._Z8do_copy1PiPKii   --------------------------
	.section	.text._Z8do_copy1PiPKii,"ax",@progbits
	.align	128
        .global         _Z8do_copy1PiPKii
        .type           _Z8do_copy1PiPKii,@function
        .size           _Z8do_copy1PiPKii,(.L_x_7 - _Z8do_copy1PiPKii)
        .other          _Z8do_copy1PiPKii,@"STO_CUDA_ENTRY STV_DEFAULT"
_Z8do_copy1PiPKii:
.text._Z8do_copy1PiPKii:
[----:B------:R-:W-:Y:S01]  /*0000*/  LDC R1, c[0x0][0x37c] ;  /* 0x0000df00ff017b82 */ /* 0x000fe20000000800 */
[----:B------:R-:W0:Y:S07]  /*0010*/  LDCU UR4, c[0x0][0x360] ;  /* 0x00006c00ff0477ac */ /* 0x000e2e0008000800 */
[----:B------:R-:W0:Y:S01]  /*0020*/  LDC R5, c[0x0][0x370] ;  /* 0x0000dc00ff057b82 */ /* 0x000e220000000800 */
[----:B------:R-:W-:-:S07]  /*0030*/  IMAD.MOV.U32 R2, RZ, RZ, RZ ;  /* 0x000000ffff027224 */ /* 0x000fce00078e00ff */
[----:B------:R-:W1:Y:S01]  /*0040*/  LDC R0, c[0x0][0x390] ;  /* 0x0000e400ff007b82 */ /* 0x000e620000000800 */
[----:B0-----:R-:W-:-:S04]  /*0050*/  IMAD R5, R5, UR4, RZ ;  /* 0x0000000405057c24 */ /* 0x001fc8000f8e02ff */
[----:B------:R-:W0:Y:S01]  /*0060*/  I2F.U32.RP R4, R5 ;  /* 0x0000000500047306 */ /* 0x000e220000209000 */
[----:B------:R-:W-:Y:S02]  /*0070*/  IADD3 R7, PT, PT, RZ, -R5, RZ ;  /* 0x80000005ff077210 */ /* 0x000fe40007ffe0ff */
[----:B------:R-:W-:-:S05]  /*0080*/  ISETP.NE.U32.AND P2, PT, R5, RZ, PT ;  /* 0x000000ff0500720c */ /* 0x000fca0003f45070 */
[----:B0-----:R-:W0:Y:S02]  /*0090*/  MUFU.RCP R4, R4 ;  /* 0x0000000400047308 */ /* 0x001e240000001000 */
[----:B0-----:R-:W-:-:S06]  /*00a0*/  IADD3 R3, PT, PT, R4, 0xffffffe, RZ ;  /* 0x0ffffffe04037810 */ /* 0x001fcc0007ffe0ff */
[----:B------:R-:W0:Y:S02]  /*00b0*/  F2I.FTZ.U32.TRUNC.NTZ R3, R3 ;  /* 0x0000000300037305 */ /* 0x000e24000021f000 */
[----:B0-----:R-:W-:-:S04]  /*00c0*/  IMAD R7, R7, R3, RZ ;  /* 0x0000000307077224 */ /* 0x001fc800078e02ff */
[----:B------:R-:W-:Y:S01]  /*00d0*/  IMAD.HI.U32 R7, R3, R7, R2 ;  /* 0x0000000703077227 */ /* 0x000fe200078e0002 */
[----:B-1----:R-:W-:Y:S01]  /*00e0*/  IADD3 R2, PT, PT, R5, -0x1, R0 ;  /* 0xffffffff05027810 */ /* 0x002fe20007ffe000 */
[----:B------:R-:W0:Y:S04]  /*00f0*/  S2R R3, SR_TID.X ;  /* 0x0000000000037919 */ /* 0x000e280000002100 */
[----:B------:R-:W-:-:S05]  /*0100*/  IMAD.HI.U32 R7, R7, R2, RZ ;  /* 0x0000000207077227 */ /* 0x000fca00078e00ff */
[----:B------:R-:W-:-:S05]  /*0110*/  IADD3 R4, PT, PT, -R7, RZ, RZ ;  /* 0x000000ff07047210 */ /* 0x000fca0007ffe1ff */
[----:B------:R-:W-:Y:S02]  /*0120*/  IMAD R2, R5, R4, R2 ;  /* 0x0000000405027224 */ /* 0x000fe400078e0202 */
[----:B------:R-:W0:Y:S03]  /*0130*/  S2R R4, SR_CTAID.X ;  /* 0x0000000000047919 */ /* 0x000e260000002500 */
[----:B------:R-:W-:-:S13]  /*0140*/  ISETP.GE.U32.AND P0, PT, R2, R5, PT ;  /* 0x000000050200720c */ /* 0x000fda0003f06070 */
[----:B------:R-:W-:Y:S01]  /*0150*/  @P0 IMAD.IADD R2, R2, 0x1, -R5 ;  /* 0x0000000102020824 */ /* 0x000fe200078e0a05 */
[----:B------:R-:W-:-:S04]  /*0160*/  @P0 IADD3 R7, PT, PT, R7, 0x1, RZ ;  /* 0x0000000107070810 */ /* 0x000fc80007ffe0ff */
[----:B------:R-:W-:Y:S01]  /*0170*/  ISETP.GE.U32.AND P1, PT, R2, R5, PT ;  /* 0x000000050200720c */ /* 0x000fe20003f26070 */
[----:B0-----:R-:W-:-:S12]  /*0180*/  IMAD R2, R4, UR4, R3 ;  /* 0x0000000404027c24 */ /* 0x001fd8000f8e0203 */
[----:B------:R-:W-:Y:S01]  /*0190*/  @P1 VIADD R7, R7, 0x1 ;  /* 0x0000000107071836 */ /* 0x000fe20000000000 */
[----:B------:R-:W-:-:S05]  /*01a0*/  @!P2 LOP3.LUT R7, RZ, R5, RZ, 0x33, !PT ;  /* 0x00000005ff07a212 */ /* 0x000fca00078e33ff */
[----:B------:R-:W-:-:S05]  /*01b0*/  IMAD R3, R7, R2, RZ ;  /* 0x0000000207037224 */ /* 0x000fca00078e02ff */
[----:B------:R-:W-:-:S13]  /*01c0*/  ISETP.GE.AND P0, PT, R3, R0, PT ;  /* 0x000000000300720c */ /* 0x000fda0003f06270 */
[----:B------:R-:W-:Y:S05]  /*01d0*/  @P0 EXIT ;  /* 0x000000000000094d */ /* 0x000fea0003800000 */
[C---:B------:R-:W-:Y:S01]  /*01e0*/  IADD3 R2, PT, PT, -R3.reuse, R0, RZ ;  /* 0x0000000003027210 */ /* 0x040fe20007ffe1ff */
[----:B------:R-:W-:Y:S01]  /*01f0*/  IMAD.IADD R4, R3, 0x1, -R0 ;  /* 0x0000000103047824 */ /* 0x000fe200078e0a00 */
[----:B------:R-:W0:Y:S01]  /*0200*/  LDCU.64 UR8, c[0x0][0x358] ;  /* 0x00006b00ff0877ac */ /* 0x000e220008000a00 */
[----:B------:R-:W-:Y:S01]  /*0210*/  BSSY.RECONVERGENT B0, `(.L_x_0) ;  /* 0x0000011000007945 */ /* 0x000fe20003800200 */
[----:B------:R-:W-:Y:S02]  /*0220*/  LOP3.LUT P0, R2, R2, 0x3, RZ, 0xc0, !PT ;  /* 0x0000000302027812 */ /* 0x000fe4000780c0ff */
[----:B------:R-:W-:Y:S02]  /*0230*/  ISETP.GT.U32.AND P1, PT, R4, -0x4, PT ;  /* 0xfffffffc0400780c */ /* 0x000fe40003f24070 */
[----:B------:R-:W-:-:S09]  /*0240*/  MOV R11, R3 ;  /* 0x00000003000b7202 */ /* 0x000fd20000000f00 */
[----:B------:R-:W-:Y:S05]  /*0250*/  @!P0 BRA `(.L_x_1) ;  /* 0x0000000000308947 */ /* 0x000fea0003800000 */
[----:B------:R-:W1:Y:S01]  /*0260*/  LDC.64 R8, c[0x0][0x380] ;  /* 0x0000e000ff087b82 */ /* 0x000e620000000a00 */
[----:B------:R-:W-:Y:S01]  /*0270*/  IMAD.MOV R10, RZ, RZ, -R2 ;  /* 0x000000ffff0a7224 */ /* 0x000fe200078e0a02 */
[----:B------:R-:W-:-:S06]  /*0280*/  MOV R11, R3 ;  /* 0x00000003000b7202 */ /* 0x000fcc0000000f00 */
[----:B------:R-:W2:Y:S02]  /*0290*/  LDC.64 R6, c[0x0][0x388] ;  /* 0x0000e200ff067b82 */ /* 0x000ea40000000a00 */
.L_x_2:
[----:B--23--:R-:W-:-:S06]  /*02a0*/  IMAD.WIDE R2, R11, 0x4, R6 ;  /* 0x000000040b027825 */ /* 0x00cfcc00078e0206 */
[----:B0-----:R-:W2:Y:S01]  /*02b0*/  LDG.E R3, desc[UR8][R2.64] ;  /* 0x0000000802037981 */ /* 0x001ea2000c1e1900 */
[C---:B-1----:R-:W-:Y:S01]  /*02c0*/  IMAD.WIDE R4, R11.reuse, 0x4, R8 ;  /* 0x000000040b047825 */ /* 0x042fe200078e0208 */
[----:B------:R-:W-:-:S03]  /*02d0*/  IADD3 R11, PT, PT, R11, 0x1, RZ ;  /* 0x000000010b0b7810 */ /* 0x000fc60007ffe0ff */
[----:B------:R-:W-:-:S05]  /*02e0*/  VIADD R10, R10, 0x1 ;  /* 0x000000010a0a7836 */ /* 0x000fca0000000000 */
[----:B------:R-:W-:Y:S01]  /*02f0*/  ISETP.NE.AND P0, PT, R10, RZ, PT ;  /* 0x000000ff0a00720c */ /* 0x000fe20003f05270 */
[----:B--2---:R3:W-:-:S12]  /*0300*/  STG.E desc[UR8][R4.64], R3 ;  /* 0x0000000304007986 */ /* 0x0047d8000c101908 */
[----:B------:R-:W-:Y:S05]  /*0310*/  @P0 BRA `(.L_x_2) ;  /* 0xfffffffc00e00947 */ /* 0x000fea000383ffff */
.L_x_1:
[----:B0-----:R-:W-:Y:S05]  /*0320*/  BSYNC.RECONVERGENT B0 ;  /* 0x0000000000007941 */ /* 0x001fea0003800200 */
.L_x_0:
[----:B------:R-:W-:Y:S05]  /*0330*/  @P1 EXIT ;  /* 0x000000000000194d */ /* 0x000fea0003800000 */
[----:B------:R-:W0:Y:S02]  /*0340*/  LDCU.128 UR4, c[0x0][0x380] ;  /* 0x00007000ff0477ac */ /* 0x000e240008000c00 */
[----:B0-----:R-:W-:Y:S02]  /*0350*/  UIADD3 UR6, UP0, UPT, UR6, 0x8, URZ ;  /* 0x0000000806067890 */ /* 0x001fe4000ff1e0ff */
[----:B------:R-:W-:Y:S02]  /*0360*/  UIADD3 UR4, UP1, UPT, UR4, 0x8, URZ ;  /* 0x0000000804047890 */ /* 0x000fe4000ff3e0ff */
[----:B------:R-:W-:Y:S02]  /*0370*/  UIADD3.X UR7, UPT, UPT, URZ, UR7, URZ, UP0, !UPT ;  /* 0x00000007ff077290 */ /* 0x000fe400087fe4ff */
[----:B------:R-:W-:-:S12]  /*0380*/  UIADD3.X UR5, UPT, UPT, URZ, UR5, URZ, UP1, !UPT ;  /* 0x00000005ff057290 */ /* 0x000fd80008ffe4ff */
.L_x_3:
[----:B---3--:R-:W-:Y:S01]  /*0390*/  MOV R3, UR7 ;  /* 0x0000000700037c02 */ /* 0x008fe20008000f00 */
[----:B------:R-:W-:-:S04]  /*03a0*/  IMAD.U32 R2, RZ, RZ, UR6 ;  /* 0x00000006ff027e24 */ /* 0x000fc8000f8e00ff */
[----:B------:R-:W-:-:S05]  /*03b0*/  IMAD.WIDE R2, R11, 0x4, R2 ;  /* 0x000000040b027825 */ /* 0x000fca00078e0202 */
[----:B0-----:R-:W2:Y:S01]  /*03c0*/  LDG.E R7, desc[UR8][R2.64+-0x8] ;  /* 0xfffff80802077981 */ /* 0x001ea2000c1e1900 */
[----:B------:R-:W-:Y:S01]  /*03d0*/  MOV R5, UR5 ;  /* 0x0000000500057c02 */ /* 0x000fe20008000f00 */
[----:B------:R-:W-:-:S04]  /*03e0*/  IMAD.U32 R4, RZ, RZ, UR4 ;  /* 0x00000004ff047e24 */ /* 0x000fc8000f8e00ff */
[----:B------:R-:W-:-:S05]  /*03f0*/  IMAD.WIDE R4, R11, 0x4, R4 ;  /* 0x000000040b047825 */ /* 0x000fca00078e0204 */
[----:B--2---:R0:W-:Y:S04]  /*0400*/  STG.E desc[UR8][R4.64+-0x8], R7 ;  /* 0xfffff80704007986 */ /* 0x0041e8000c101908 */
[----:B------:R-:W2:Y:S04]  /*0410*/  LDG.E R9, desc[UR8][R2.64+-0x4] ;  /* 0xfffffc0802097981 */ /* 0x000ea8000c1e1900 */
[----:B--2---:R0:W-:Y:S04]  /*0420*/  STG.E desc[UR8][R4.64+-0x4], R9 ;  /* 0xfffffc0904007986 */ /* 0x0041e8000c101908 */
[----:B------:R-:W2:Y:S04]  /*0430*/  LDG.E R13, desc[UR8][R2.64] ;  /* 0x00000008020d7981 */ /* 0x000ea8000c1e1900 */
[----:B--2---:R0:W-:Y:S04]  /*0440*/  STG.E desc[UR8][R4.64], R13 ;  /* 0x0000000d04007986 */ /* 0x0041e8000c101908 */
[----:B------:R-:W2:Y:S01]  /*0450*/  LDG.E R15, desc[UR8][R2.64+0x4] ;  /* 0x00000408020f7981 */ /* 0x000ea2000c1e1900 */
[----:B------:R-:W-:-:S05]  /*0460*/  VIADD R11, R11, 0x4 ;  /* 0x000000040b0b7836 */ /* 0x000fca0000000000 */
[----:B------:R-:W-:Y:S01]  /*0470*/  ISETP.GE.AND P0, PT, R11, R0, PT ;  /* 0x000000000b00720c */ /* 0x000fe20003f06270 */
[----:B--2---:R0:W-:-:S12]  /*0480*/  STG.E desc[UR8][R4.64+0x4], R15 ;  /* 0x0000040f04007986 */ /* 0x0041d8000c101908 */
[----:B------:R-:W-:Y:S05]  /*0490*/  @!P0 BRA `(.L_x_3) ;  /* 0xfffffffc00bc8947 */ /* 0x000fea000383ffff */
[----:B------:R-:W-:Y:S05]  /*04a0*/  EXIT ;  /* 0x000000000000794d */ /* 0x000fea0003800000 */
.L_x_4:
[----:B------:R-:W-:-:S00]  /*04b0*/  BRA `(.L_x_4) ;  /* 0xfffffffc00fc7947 */ /* 0x000fc0000383ffff */
[----:B------:R-:W-:-:S00]  /*04c0*/  NOP ;  /* 0x0000000000007918 */ /* 0x000fc00000000000 */
        /* <DEDUP_REMOVED lines=11> */
.L_x_7:


//--------------------- .text._Z8do_copy0PiPKii   --------------------------
	.section	.text._Z8do_copy0PiPKii,"ax",@progbits
	.align	128
        .global         _Z8do_copy0PiPKii
        .type           _Z8do_copy0PiPKii,@function
        .size           _Z8do_copy0PiPKii,(.L_x_8 - _Z8do_copy0PiPKii)
        .other          _Z8do_copy0PiPKii,@"STO_CUDA_ENTRY STV_DEFAULT"
_Z8do_copy0PiPKii:
.text._Z8do_copy0PiPKii:
[----:B------:R-:W-:Y:S01]  /*0000*/  LDC R1, c[0x0][0x37c] ;  /* 0x0000df00ff017b82 */ /* 0x000fe20000000800 */
[----:B------:R-:W0:Y:S07]  /*0010*/  S2R R0, SR_TID.X ;  /* 0x0000000000007919 */ /* 0x000e2e0000002100 */
[----:B------:R-:W0:Y:S01]  /*0020*/  S2UR UR4, SR_CTAID.X ;  /* 0x00000000000479c3 */ /* 0x000e220000002500 */
[----:B------:R-:W1:Y:S07]  /*0030*/  LDCU UR5, c[0x0][0x390] ;  /* 0x00007200ff0577ac */ /* 0x000e6e0008000800 */
[----:B------:R-:W0:Y:S02]  /*0040*/  LDC R11, c[0x0][0x360] ;  /* 0x0000d800ff0b7b82 */ /* 0x000e240000000800 */
[----:B0-----:R-:W-:-:S05]  /*0050*/  IMAD R0, R11, UR4, R0 ;  /* 0x000000040b007c24 */ /* 0x001fca000f8e0200 */
[----:B-1----:R-:W-:-:S13]  /*0060*/  ISETP.GE.AND P0, PT, R0, UR5, PT ;  /* 0x0000000500007c0c */ /* 0x002fda000bf06270 */
[----:B------:R-:W-:Y:S05]  /*0070*/  @P0 EXIT ;  /* 0x000000000000094d */ /* 0x000fea0003800000 */
[----:B------:R-:W0:Y:S01]  /*0080*/  LDC.64 R8, c[0x0][0x380] ;  /* 0x0000e000ff087b82 */ /* 0x000e220000000a00 */
[----:B------:R-:W1:Y:S01]  /*0090*/  LDCU UR4, c[0x0][0x370] ;  /* 0x00006e00ff0477ac */ /* 0x000e620008000800 */
[----:B------:R-:W2:Y:S06]  /*00a0*/  LDCU.64 UR6, c[0x0][0x358] ;  /* 0x00006b00ff0677ac */ /* 0x000eac0008000a00 */
[----:B------:R-:W3:Y:S01]  /*00b0*/  LDC.64 R6, c[0x0][0x388] ;  /* 0x0000e200ff067b82 */ /* 0x000ee20000000a00 */
[----:B-1----:R-:W-:-:S07]  /*00c0*/  IMAD R11, R11, UR4, RZ ;  /* 0x000000040b0b7c24 */ /* 0x002fce000f8e02ff */
.L_x_5:
[----:B-1-3--:R-:W-:-:S06]  /*00d0*/  IMAD.WIDE R2, R0, 0x4, R6 ;  /* 0x0000000400027825 */ /* 0x00afcc00078e0206 */
[----:B--2---:R-:W2:Y:S01]  /*00e0*/  LDG.E R3, desc[UR6][R2.64] ;  /* 0x0000000602037981 */ /* 0x004ea2000c1e1900 */
[----:B0-----:R-:W-:Y:S01]  /*00f0*/  IMAD.WIDE R4, R0, 0x4, R8 ;  /* 0x0000000400047825 */ /* 0x001fe200078e0208 */
[----:B------:R-:W-:-:S04]  /*0100*/  IADD3 R0, PT, PT, R11, R0, RZ ;  /* 0x000000000b007210 */ /* 0x000fc80007ffe0ff */
[----:B------:R-:W-:Y:S01]  /*0110*/  ISETP.GE.AND P0, PT, R0, UR5, PT ;  /* 0x0000000500007c0c */ /* 0x000fe2000bf06270 */
[----:B--2---:R1:W-:-:S12]  /*0120*/  STG.E desc[UR6][R4.64], R3 ;  /* 0x0000000304007986 */ /* 0x0043d8000c101906 */
[----:B------:R-:W-:Y:S05]  /*0130*/  @!P0 BRA `(.L_x_5) ;  /* 0xfffffffc00e48947 */ /* 0x000fea000383ffff */
[----:B------:R-:W-:Y:S05]  /*0140*/  EXIT ;  /* 0x000000000000794d */ /* 0x000fea0003800000 */
.L_x_6:
        /* <DEDUP_REMOVED lines=11> */
.L_x_8:


//--------------------- .nv.shared.reserved.0     --------------------------
	.section	.nv.shared.reserved.0,"aw",@nobits
	.weak		__nv_reservedSMEM_offset_0_alias
	.size		__nv_reservedSMEM_offset_0_alias, 0, 64
	.other		__nv_reservedSMEM_offset_0_alias,@"STO_CUDA_RESERVED_SHARED STV_DEFAULT"
__nv_reservedSMEM_offset_0_alias:
	.zero		0
	.zero		64


//--------------------- .nv.constant0._Z8do_copy1PiPKii --------------------------
	.section	.nv.constant0._Z8do_copy1PiPKii,"a",@progbits
	.sectionflags	@""
	.align	4
.nv.constant0._Z8do_copy1PiPKii:
	.zero		916


//--------------------- .nv.constant0._Z8do_copy0PiPKii --------------------------
	.section	.nv.constant0._Z8do_copy0PiPKii,"a",@progbits
	.sectionflags	@""
	.align	4
.nv.constant0._Z8do_copy0PiPKii:
	.zero		916


//--------------------- SYMBOLS --------------------------

	.type		.nv.reservedSmem.offset0,@object
	.size		.nv.reservedSmem.offset0,0x4
